//
// Generated by NVIDIA NVVM Compiler
//
// Compiler Build ID: CL-36424714
// Cuda compilation tools, release 13.0, V13.0.88
// Based on NVVM 20.0.0
//

.version 9.0
.target sm_100
.address_size 64

	// .globl	_Z17bitonic_sort_stepPfiii

.visible .entry _Z17bitonic_sort_stepPfiii(
	.param .u64 .ptr .align 1 _Z17bitonic_sort_stepPfiii_param_0,
	.param .u32 _Z17bitonic_sort_stepPfiii_param_1,
	.param .u32 _Z17bitonic_sort_stepPfiii_param_2,
	.param .u32 _Z17bitonic_sort_stepPfiii_param_3
)
{
	.reg .pred 	%p<8>;
	.reg .b32 	%r<10>;
	.reg .b32 	%f<5>;
	.reg .b64 	%rd<11>;

	ld.param.u64 	%rd6, [_Z17bitonic_sort_stepPfiii_param_0];
	ld.param.u32 	%r3, [_Z17bitonic_sort_stepPfiii_param_1];
	ld.param.u32 	%r4, [_Z17bitonic_sort_stepPfiii_param_2];
	ld.param.u32 	%r5, [_Z17bitonic_sort_stepPfiii_param_3];
	cvta.to.global.u64 	%rd1, %rd6;
	mov.u32 	%r6, %tid.x;
	mov.u32 	%r7, %ntid.x;
	mov.u32 	%r8, %ctaid.x;
	mad.lo.s32 	%r1, %r7, %r8, %r6;
	setp.ge.u32 	%p1, %r1, %r5;
	@%p1 bra 	$L__BB0_7;
	xor.b32  	%r2, %r3, %r1;
	setp.le.u32 	%p2, %r2, %r1;
	setp.ge.u32 	%p3, %r2, %r5;
	or.pred  	%p4, %p2, %p3;
	@%p4 bra 	$L__BB0_7;
	and.b32  	%r9, %r4, %r1;
	setp.ne.s32 	%p5, %r9, 0;
	@%p5 bra 	$L__BB0_5;
	mul.wide.u32 	%rd9, %r1, 4;
	add.s64 	%rd2, %rd1, %rd9;
	mul.wide.u32 	%rd10, %r2, 4;
	add.s64 	%rd3, %rd1, %rd10;
	ld.global.f32 	%f1, [%rd2];
	ld.global.f32 	%f2, [%rd3];
	setp.leu.f32 	%p7, %f1, %f2;
	@%p7 bra 	$L__BB0_7;
	st.global.f32 	[%rd2], %f2;
	st.global.f32 	[%rd3], %f1;
	bra.uni 	$L__BB0_7;
$L__BB0_5:
	mul.wide.u32 	%rd7, %r1, 4;
	add.s64 	%rd4, %rd1, %rd7;
	mul.wide.u32 	%rd8, %r2, 4;
	add.s64 	%rd5, %rd1, %rd8;
	ld.global.f32 	%f3, [%rd4];
	ld.global.f32 	%f4, [%rd5];
	setp.gt.f32 	%p6, %f3, %f4;
	@%p6 bra 	$L__BB0_7;
	st.global.f32 	[%rd4], %f4;
	st.global.f32 	[%rd5], %f3;
$L__BB0_7:
	ret;

}


// ===== COMPILED SASS (sm_100) =====

	.target	sm_100

	.elftype	@"ET_EXEC"


//--------------------- .note.nv.tkinfo           --------------------------
	.section	.note.nv.tkinfo,"",@"SHT_NOTE"
	.sectionflags	@"SHF_NOTE_NV_TKINFO"
	.tkinfo
        /*0018*/ 	.word	0x00000002
        /*0030*/ 	.string	""
        /*0030*/ 	.string	"ptxas"
        /*0030*/ 	.string	"Cuda compilation tools, release 13.0, V13.0.88"
        /*0030*/ 	.string	"Build cuda_13.0.r13.0/compiler.36424714_0"
        /*0030*/ 	.string	"-arch sm_100 -m 64 "



//--------------------- .note.nv.cuinfo           --------------------------
	.section	.note.nv.cuinfo,"",@"SHT_NOTE"
	.sectionflags	@"SHF_NOTE_NV_CUINFO"
        /*0018*/ 	.short	0x0002
        /*001a*/ 	.short	0x0064
        /*001c*/ 	.short	0x0082
	.zero		2


//--------------------- .nv.info                  --------------------------
	.section	.nv.info,"",@"SHT_CUDA_INFO"
	.align	4


	//----- nvinfo : EIATTR_REGCOUNT
	.align		4
        /*0000*/ 	.byte	0x04, 0x2f
        /*0002*/ 	.short	(.L_1 - .L_0)
	.align		4
.L_0:
        /*0004*/ 	.word	index@(_Z17bitonic_sort_stepPfiii)
        /*0008*/ 	.word	0x0000000c


	//----- nvinfo : EIATTR_FRAME_SIZE
	.align		4
.L_1:
        /*000c*/ 	.byte	0x04, 0x11
        /*000e*/ 	.short	(.L_3 - .L_2)
	.align		4
.L_2:
        /*0010*/ 	.word	index@(_Z17bitonic_sort_stepPfiii)
        /*0014*/ 	.word	0x00000000


	//----- nvinfo : EIATTR_MIN_STACK_SIZE
	.align		4
.L_3:
        /*0018*/ 	.byte	0x04, 0x12
        /*001a*/ 	.short	(.L_5 - .L_4)
	.align		4
.L_4:
        /*001c*/ 	.word	index@(_Z17bitonic_sort_stepPfiii)
        /*0020*/ 	.word	0x00000000
.L_5:


//--------------------- .nv.compat                --------------------------
	.section	.nv.compat,"",@"SHT_CUDA_COMPAT_INFO"
	.align	4
        /*0000*/ 	.byte	0x02, 0x09, 0x00, 0x00, 0x02, 0x02, 0x01, 0x00, 0x02, 0x05, 0x05, 0x00, 0x03, 0x07, 0x01, 0x01
        /*0010*/ 	.byte	0x02, 0x03, 0x00, 0x00, 0x02, 0x06, 0x01, 0x00, 0x04, 0x0b, 0x08, 0x00, 0x09, 0x00, 0x00, 0x00
        /*0020*/ 	.byte	0x00, 0x00, 0x00, 0x00


//--------------------- .nv.info._Z17bitonic_sort_stepPfiii --------------------------
	.section	.nv.info._Z17bitonic_sort_stepPfiii,"",@"SHT_CUDA_INFO"
	.sectionflags	@""
	.align	4


	//----- nvinfo : EIATTR_CUDA_API_VERSION
	.align		4
        /*0000*/ 	.byte	0x04, 0x37
        /*0002*/ 	.short	(.L_7 - .L_6)
.L_6:
        /*0004*/ 	.word	0x00000082


	//----- nvinfo : EIATTR_KPARAM_INFO
	.align		4
.L_7:
        /*0008*/ 	.byte	0x04, 0x17
        /*000a*/ 	.short	(.L_9 - .L_8)
.L_8:
        /*000c*/ 	.word	0x00000000
        /*0010*/ 	.short	0x0003
        /*0012*/ 	.short	0x0010
        /*0014*/ 	.byte	0x00, 0xf0, 0x11, 0x00


	//----- nvinfo : EIATTR_KPARAM_INFO
	.align		4
.L_9:
        /*0018*/ 	.byte	0x04, 0x17
        /*001a*/ 	.short	(.L_11 - .L_10)
.L_10:
        /*001c*/ 	.word	0x00000000
        /*0020*/ 	.short	0x0002
        /*0022*/ 	.short	0x000c
        /*0024*/ 	.byte	0x00, 0xf0, 0x11, 0x00


	//----- nvinfo : EIATTR_KPARAM_INFO
	.align		4
.L_11:
        /*0028*/ 	.byte	0x04, 0x17
        /*002a*/ 	.short	(.L_13 - .L_12)
.L_12:
        /*002c*/ 	.word	0x00000000
        /*0030*/ 	.short	0x0001
        /*0032*/ 	.short	0x0008
        /*0034*/ 	.byte	0x00, 0xf0, 0x11, 0x00


	//----- nvinfo : EIATTR_KPARAM_INFO
	.align		4
.L_13:
        /*0038*/ 	.byte	0x04, 0x17
        /*003a*/ 	.short	(.L_15 - .L_14)
.L_14:
        /*003c*/ 	.word	0x00000000
        /*0040*/ 	.short	0x0000
        /*0042*/ 	.short	0x0000
        /*0044*/ 	.byte	0x00, 0xf5, 0x21, 0x00


	//----- nvinfo : EIATTR_SPARSE_MMA_MASK
	.align		4
.L_15:
        /*0048*/ 	.byte	0x03, 0x50
        /*004a*/ 	.short	0x0000


	//----- nvinfo : EIATTR_MAXREG_COUNT
	.align		4
        /*004c*/ 	.byte	0x03, 0x1b
        /*004e*/ 	.short	0x00ff


	//----- nvinfo : EIATTR_MERCURY_ISA_VERSION
	.align		4
        /*0050*/ 	.byte	0x03, 0x5f
        /*0052*/ 	.short	0x0101


	//----- nvinfo : EIATTR_VRC_CTA_INIT_COUNT
	.align		4
        /*0054*/ 	.byte	0x02, 0x4a
	.zero		1
	.zero		1


	//----- nvinfo : EIATTR_EXIT_INSTR_OFFSETS
	.align		4
        /*0058*/ 	.byte	0x04, 0x1c
        /*005a*/ 	.short	(.L_17 - .L_16)


	//   ....[0]....
.L_16:
        /*005c*/ 	.word	0x00000070


	//   ....[1]....
        /*0060*/ 	.word	0x000000c0


	//   ....[2]....
        /*0064*/ 	.word	0x00000170


	//   ....[3]....
        /*0068*/ 	.word	0x000001a0


	//   ....[4]....
        /*006c*/ 	.word	0x00000210


	//   ....[5]....
        /*0070*/ 	.word	0x00000240


	//----- nvinfo : EIATTR_CRS_STACK_SIZE
	.align		4
.L_17:
        /*0074*/ 	.byte	0x04, 0x1e
        /*0076*/ 	.short	(.L_19 - .L_18)
.L_18:
        /*0078*/ 	.word	0x00000000


	//----- nvinfo : EIATTR_CBANK_PARAM_SIZE
	.align		4
.L_19:
        /*007c*/ 	.byte	0x03, 0x19
        /*007e*/ 	.short	0x0014


	//----- nvinfo : EIATTR_PARAM_CBANK
	.align		4
        /*0080*/ 	.byte	0x04, 0x0a
        /*0082*/ 	.short	(.L_21 - .L_20)
	.align		4
.L_20:
        /*0084*/ 	.word	index@(.nv.constant0._Z17bitonic_sort_stepPfiii)
        /*0088*/ 	.short	0x0380
        /*008a*/ 	.short	0x0014


	//----- nvinfo : EIATTR_SW_WAR
	.align		4
.L_21:
        /*008c*/ 	.byte	0x04, 0x36
        /*008e*/ 	.short	(.L_23 - .L_22)
.L_22:
        /*0090*/ 	.word	0x00000008
.L_23:


//--------------------- .nv.callgraph             --------------------------
	.section	.nv.callgraph,"",@"SHT_CUDA_CALLGRAPH"
	.align	4
	.sectionentsize	8
	.align		4
        /*0000*/ 	.word	0x00000000
	.align		4
        /*0004*/ 	.word	0xffffffff
	.align		4
        /*0008*/ 	.word	0x00000000
	.align		4
        /*000c*/ 	.word	0xfffffffe
	.align		4
        /*0010*/ 	.word	0x00000000
	.align		4
        /*0014*/ 	.word	0xfffffffd
	.align		4
        /*0018*/ 	.word	0x00000000
	.align		4
        /*001c*/ 	.word	0xfffffffc


//--------------------- .text._Z17bitonic_sort_stepPfiii --------------------------
	.section	.text._Z17bitonic_sort_stepPfiii,"ax",@progbits
	.align	128
        .global         _Z17bitonic_sort_stepPfiii
        .type           _Z17bitonic_sort_stepPfiii,@function
        .size           _Z17bitonic_sort_stepPfiii,(.L_x_2 - _Z17bitonic_sort_stepPfiii)
        .other          _Z17bitonic_sort_stepPfiii,@"STO_CUDA_ENTRY STV_DEFAULT"
_Z17bitonic_sort_stepPfiii:
.text._Z17bitonic_sort_stepPfiii:
[----:B------:R-:W-:Y:S01]  /*0000*/  LDC R1, c[0x0][0x37c] ;  /* 0x0000df00ff017b82 */ /* 0x000fe20000000800 */
[----:B------:R-:W0:Y:S01]  /*0010*/  S2R R7, SR_TID.X ;  /* 0x0000000000077919 */ /* 0x000e220000002100 */
[----:B------:R-:W0:Y:S01]  /*0020*/  LDCU UR4, c[0x0][0x360] ;  /* 0x00006c00ff0477ac */ /* 0x000e220008000800 */
[----:B------:R-:W0:Y:S01]  /*0030*/  S2R R0, SR_CTAID.X ;  /* 0x0000000000007919 */ /* 0x000e220000002500 */
[----:B------:R-:W1:Y:S01]  /*0040*/  LDCU UR5, c[0x0][0x390] ;  /* 0x00007200ff0577ac */ /* 0x000e620008000800 */
[----:B0-----:R-:W-:-:S05]  /*0050*/  IMAD R7, R0, UR4, R7 ;  /* 0x0000000400077c24 */ /* 0x001fca000f8e0207 */
[----:B-1----:R-:W-:-:S13]  /*0060*/  ISETP.GE.U32.AND P0, PT, R7, UR5, PT ;  /* 0x0000000507007c0c */ /* 0x002fda000bf06070 */
[----:B------:R-:W-:Y:S05]  /*0070*/  @P0 EXIT ;  /* 0x000000000000094d */ /* 0x000fea0003800000 */
[----:B------:R-:W0:Y:S02]  /*0080*/  LDCU UR4, c[0x0][0x388] ;  /* 0x00007100ff0477ac */ /* 0x000e240008000800 */
[----:B0-----:R-:W-:-:S04]  /*0090*/  LOP3.LUT R9, R7, UR4, RZ, 0x3c, !PT ;  /* 0x0000000407097c12 */ /* 0x001fc8000f8e3cff */
[----:B------:R-:W-:-:S04]  /*00a0*/  ISETP.GE.U32.AND P0, PT, R9, UR5, PT ;  /* 0x0000000509007c0c */ /* 0x000fc8000bf06070 */
[----:B------:R-:W-:-:S13]  /*00b0*/  ISETP.LE.U32.OR P0, PT, R9, R7, P0 ;  /* 0x000000070900720c */ /* 0x000fda0000703470 */
[----:B------:R-:W-:Y:S05]  /*00c0*/  @P0 EXIT ;  /* 0x000000000000094d */ /* 0x000fea0003800000 */
[----:B------:R-:W0:Y:S02]  /*00d0*/  LDCU UR4, c[0x0][0x38c] ;  /* 0x00007180ff0477ac */ /* 0x000e240008000800 */
[----:B0-----:R-:W-:Y:S01]  /*00e0*/  LOP3.LUT P0, RZ, R7, UR4, RZ, 0xc0, !PT ;  /* 0x0000000407ff7c12 */ /* 0x001fe2000f80c0ff */
[----:B------:R-:W0:-:S12]  /*00f0*/  LDCU.64 UR4, c[0x0][0x358] ;  /* 0x00006b00ff0477ac */ /* 0x000e180008000a00 */
[----:B------:R-:W-:Y:S05]  /*0100*/  @P0 BRA `(.L_x_0) ;  /* 0x0000000000280947 */ /* 0x000fea0003800000 */
[----:B------:R-:W1:Y:S02]  /*0110*/  LDC.64 R4, c[0x0][0x380] ;  /* 0x0000e000ff047b82 */ /* 0x000e640000000a00 */
[----:B-1----:R-:W-:-:S04]  /*0120*/  IMAD.WIDE.U32 R2, R7, 0x4, R4 ;  /* 0x0000000407027825 */ /* 0x002fc800078e0004 */
[----:B------:R-:W-:Y:S01]  /*0130*/  IMAD.WIDE.U32 R4, R9, 0x4, R4 ;  /* 0x0000000409047825 */ /* 0x000fe200078e0004 */
[----:B0-----:R-:W2:Y:S04]  /*0140*/  LDG.E R7, desc[UR4][R2.64] ;  /* 0x0000000402077981 */ /* 0x001ea8000c1e1900 */
[----:B------:R-:W2:Y:S02]  /*0150*/  LDG.E R0, desc[UR4][R4.64] ;  /* 0x0000000404007981 */ /* 0x000ea4000c1e1900 */
[----:B--2---:R-:W-:-:S13]  /*0160*/  FSETP.GT.AND P0, PT, R7, R0, PT ;  /* 0x000000000700720b */ /* 0x004fda0003f04000 */
[----:B------:R-:W-:Y:S05]  /*0170*/  @!P0 EXIT ;  /* 0x000000000000894d */ /* 0x000fea0003800000 */
[----:B------:R-:W-:Y:S04]  /*0180*/  STG.E desc[UR4][R2.64], R0 ;  /* 0x0000000002007986 */ /* 0x000fe8000c101904 */
[----:B------:R-:W-:Y:S01]  /*0190*/  STG.E desc[UR4][R4.64], R7 ;  /* 0x0000000704007986 */ /* 0x000fe2000c101904 */
[----:B------:R-:W-:Y:S05]  /*01a0*/  EXIT ;  /* 0x000000000000794d */ /* 0x000fea0003800000 */
.L_x_0:
[----:B------:R-:W1:Y:S02]  /*01b0*/  LDC.64 R2, c[0x0][0x380] ;  /* 0x0000e000ff027b82 */ /* 0x000e640000000a00 */
[----:B-1----:R-:W-:-:S04]  /*01c0*/  IMAD.WIDE.U32 R4, R7, 0x4, R2 ;  /* 0x0000000407047825 */ /* 0x002fc800078e0002 */
[----:B------:R-:W-:Y:S01]  /*01d0*/  IMAD.WIDE.U32 R2, R9, 0x4, R2 ;  /* 0x0000000409027825 */ /* 0x000fe200078e0002 */
[----:B0-----:R-:W2:Y:S04]  /*01e0*/  LDG.E R7, desc[UR4][R4.64] ;  /* 0x0000000404077981 */ /* 0x001ea8000c1e1900 */
[----:B------:R-:W2:Y:S02]  /*01f0*/  LDG.E R0, desc[UR4][R2.64] ;  /* 0x0000000402007981 */ /* 0x000ea4000c1e1900 */
[----:B--2---:R-:W-:-:S13]  /*0200*/  FSETP.GT.AND P0, PT, R7, R0, PT ;  /* 0x000000000700720b */ /* 0x004fda0003f04000 */
[----:B------:R-:W-:Y:S05]  /*0210*/  @P0 EXIT ;  /* 0x000000000000094d */ /* 0x000fea0003800000 */
[----:B------:R-:W-:Y:S04]  /*0220*/  STG.E desc[UR4][R4.64], R0 ;  /* 0x0000000004007986 */ /* 0x000fe8000c101904 */
[----:B------:R-:W-:Y:S01]  /*0230*/  STG.E desc[UR4][R2.64], R7 ;  /* 0x0000000702007986 */ /* 0x000fe2000c101904 */
[----:B------:R-:W-:Y:S05]  /*0240*/  EXIT ;  /* 0x000000000000794d */ /* 0x000fea0003800000 */
.L_x_1:
[----:B------:R-:W-:-:S00]  /*0250*/  BRA `(.L_x_1) ;  /* 0xfffffffc00fc7947 */ /* 0x000fc0000383ffff */
[----:B------:R-:W-:-:S00]  /*0260*/  NOP ;  /* 0x0000000000007918 */ /* 0x000fc00000000000 */
        /* <DEDUP_REMOVED lines=9> */
.L_x_2:


//--------------------- .nv.shared.reserved.0     --------------------------
	.section	.nv.shared.reserved.0,"aw",@nobits
	.weak		__nv_reservedSMEM_offset_0_alias
	.size		__nv_reservedSMEM_offset_0_alias, 0, 64
	.other		__nv_reservedSMEM_offset_0_alias,@"STO_CUDA_RESERVED_SHARED STV_DEFAULT"
__nv_reservedSMEM_offset_0_alias:
	.zero		0
	.zero		64


//--------------------- .nv.constant0._Z17bitonic_sort_stepPfiii --------------------------
	.section	.nv.constant0._Z17bitonic_sort_stepPfiii,"a",@progbits
	.sectionflags	@""
	.align	4
.nv.constant0._Z17bitonic_sort_stepPfiii:
	.zero		916


//--------------------- SYMBOLS --------------------------

	.type		.nv.reservedSmem.offset0,@object
	.size		.nv.reservedSmem.offset0,0x4
